//
// Generated by NVIDIA NVVM Compiler
//
// Compiler Build ID: CL-36424714
// Cuda compilation tools, release 13.0, V13.0.88
// Based on NVVM 20.0.0
//

.version 9.0
.target sm_100
.address_size 64

	// .globl	_Z6transpPdi

.visible .entry _Z6transpPdi(
	.param .u64 .ptr .align 1 _Z6transpPdi_param_0,
	.param .u32 _Z6transpPdi_param_1
)
{
	.reg .pred 	%p<2>;
	.reg .b32 	%r<12>;
	.reg .b64 	%rd<7>;
	.reg .b64 	%fd<3>;

	ld.param.u64 	%rd1, [_Z6transpPdi_param_0];
	ld.param.u32 	%r3, [_Z6transpPdi_param_1];
	mov.u32 	%r4, %ctaid.x;
	mov.u32 	%r5, %ntid.x;
	mov.u32 	%r6, %tid.x;
	mad.lo.s32 	%r1, %r4, %r5, %r6;
	mov.u32 	%r7, %ctaid.y;
	mov.u32 	%r8, %ntid.y;
	mov.u32 	%r9, %tid.y;
	mad.lo.s32 	%r2, %r7, %r8, %r9;
	setp.le.s32 	%p1, %r1, %r2;
	@%p1 bra 	$L__BB0_2;
	cvta.to.global.u64 	%rd2, %rd1;
	mad.lo.s32 	%r10, %r3, %r1, %r2;
	mul.wide.s32 	%rd3, %r10, 8;
	add.s64 	%rd4, %rd2, %rd3;
	ld.global.f64 	%fd1, [%rd4];
	mad.lo.s32 	%r11, %r3, %r2, %r1;
	mul.wide.s32 	%rd5, %r11, 8;
	add.s64 	%rd6, %rd2, %rd5;
	ld.global.f64 	%fd2, [%rd6];
	st.global.f64 	[%rd4], %fd2;
	st.global.f64 	[%rd6], %fd1;
$L__BB0_2:
	ret;

}


// ===== COMPILED SASS (sm_100) =====

	.target	sm_100

	.elftype	@"ET_EXEC"


//--------------------- .note.nv.tkinfo           --------------------------
	.section	.note.nv.tkinfo,"",@"SHT_NOTE"
	.sectionflags	@"SHF_NOTE_NV_TKINFO"
	.tkinfo
        /*0018*/ 	.word	0x00000002
        /*0030*/ 	.string	""
        /*0030*/ 	.string	"ptxas"
        /*0030*/ 	.string	"Cuda compilation tools, release 13.0, V13.0.88"
        /*0030*/ 	.string	"Build cuda_13.0.r13.0/compiler.36424714_0"
        /*0030*/ 	.string	"-arch sm_100 -m 64 "



//--------------------- .note.nv.cuinfo           --------------------------
	.section	.note.nv.cuinfo,"",@"SHT_NOTE"
	.sectionflags	@"SHF_NOTE_NV_CUINFO"
        /*0018*/ 	.short	0x0002
        /*001a*/ 	.short	0x0064
        /*001c*/ 	.short	0x0082
	.zero		2


//--------------------- .nv.info                  --------------------------
	.section	.nv.info,"",@"SHT_CUDA_INFO"
	.align	4


	//----- nvinfo : EIATTR_REGCOUNT
	.align		4
        /*0000*/ 	.byte	0x04, 0x2f
        /*0002*/ 	.short	(.L_1 - .L_0)
	.align		4
.L_0:
        /*0004*/ 	.word	index@(_Z6transpPdi)
        /*0008*/ 	.word	0x0000000c


	//----- nvinfo : EIATTR_FRAME_SIZE
	.align		4
.L_1:
        /*000c*/ 	.byte	0x04, 0x11
        /*000e*/ 	.short	(.L_3 - .L_2)
	.align		4
.L_2:
        /*0010*/ 	.word	index@(_Z6transpPdi)
        /*0014*/ 	.word	0x00000000


	//----- nvinfo : EIATTR_MIN_STACK_SIZE
	.align		4
.L_3:
        /*0018*/ 	.byte	0x04, 0x12
        /*001a*/ 	.short	(.L_5 - .L_4)
	.align		4
.L_4:
        /*001c*/ 	.word	index@(_Z6transpPdi)
        /*0020*/ 	.word	0x00000000
.L_5:


//--------------------- .nv.compat                --------------------------
	.section	.nv.compat,"",@"SHT_CUDA_COMPAT_INFO"
	.align	4
        /*0000*/ 	.byte	0x02, 0x09, 0x00, 0x00, 0x02, 0x02, 0x01, 0x00, 0x02, 0x05, 0x05, 0x00, 0x03, 0x07, 0x01, 0x01
        /*0010*/ 	.byte	0x02, 0x03, 0x00, 0x00, 0x02, 0x06, 0x01, 0x00, 0x04, 0x0b, 0x08, 0x00, 0x09, 0x00, 0x00, 0x00
        /*0020*/ 	.byte	0x00, 0x00, 0x00, 0x00


//--------------------- .nv.info._Z6transpPdi     --------------------------
	.section	.nv.info._Z6transpPdi,"",@"SHT_CUDA_INFO"
	.sectionflags	@""
	.align	4


	//----- nvinfo : EIATTR_CUDA_API_VERSION
	.align		4
        /*0000*/ 	.byte	0x04, 0x37
        /*0002*/ 	.short	(.L_7 - .L_6)
.L_6:
        /*0004*/ 	.word	0x00000082


	//----- nvinfo : EIATTR_KPARAM_INFO
	.align		4
.L_7:
        /*0008*/ 	.byte	0x04, 0x17
        /*000a*/ 	.short	(.L_9 - .L_8)
.L_8:
        /*000c*/ 	.word	0x00000000
        /*0010*/ 	.short	0x0001
        /*0012*/ 	.short	0x0008
        /*0014*/ 	.byte	0x00, 0xf0, 0x11, 0x00


	//----- nvinfo : EIATTR_KPARAM_INFO
	.align		4
.L_9:
        /*0018*/ 	.byte	0x04, 0x17
        /*001a*/ 	.short	(.L_11 - .L_10)
.L_10:
        /*001c*/ 	.word	0x00000000
        /*0020*/ 	.short	0x0000
        /*0022*/ 	.short	0x0000
        /*0024*/ 	.byte	0x00, 0xf5, 0x21, 0x00


	//----- nvinfo : EIATTR_SPARSE_MMA_MASK
	.align		4
.L_11:
        /*0028*/ 	.byte	0x03, 0x50
        /*002a*/ 	.short	0x0000


	//----- nvinfo : EIATTR_MAXREG_COUNT
	.align		4
        /*002c*/ 	.byte	0x03, 0x1b
        /*002e*/ 	.short	0x00ff


	//----- nvinfo : EIATTR_MERCURY_ISA_VERSION
	.align		4
        /*0030*/ 	.byte	0x03, 0x5f
        /*0032*/ 	.short	0x0101


	//----- nvinfo : EIATTR_VRC_CTA_INIT_COUNT
	.align		4
        /*0034*/ 	.byte	0x02, 0x4a
	.zero		1
	.zero		1


	//----- nvinfo : EIATTR_EXIT_INSTR_OFFSETS
	.align		4
        /*0038*/ 	.byte	0x04, 0x1c
        /*003a*/ 	.short	(.L_13 - .L_12)


	//   ....[0]....
.L_12:
        /*003c*/ 	.word	0x000000a0


	//   ....[1]....
        /*0040*/ 	.word	0x00000160


	//----- nvinfo : EIATTR_CBANK_PARAM_SIZE
	.align		4
.L_13:
        /*0044*/ 	.byte	0x03, 0x19
        /*0046*/ 	.short	0x000c


	//----- nvinfo : EIATTR_PARAM_CBANK
	.align		4
        /*0048*/ 	.byte	0x04, 0x0a
        /*004a*/ 	.short	(.L_15 - .L_14)
	.align		4
.L_14:
        /*004c*/ 	.word	index@(.nv.constant0._Z6transpPdi)
        /*0050*/ 	.short	0x0380
        /*0052*/ 	.short	0x000c


	//----- nvinfo : EIATTR_SW_WAR
	.align		4
.L_15:
        /*0054*/ 	.byte	0x04, 0x36
        /*0056*/ 	.short	(.L_17 - .L_16)
.L_16:
        /*0058*/ 	.word	0x00000008
.L_17:


//--------------------- .nv.callgraph             --------------------------
	.section	.nv.callgraph,"",@"SHT_CUDA_CALLGRAPH"
	.align	4
	.sectionentsize	8
	.align		4
        /*0000*/ 	.word	0x00000000
	.align		4
        /*0004*/ 	.word	0xffffffff
	.align		4
        /*0008*/ 	.word	0x00000000
	.align		4
        /*000c*/ 	.word	0xfffffffe
	.align		4
        /*0010*/ 	.word	0x00000000
	.align		4
        /*0014*/ 	.word	0xfffffffd
	.align		4
        /*0018*/ 	.word	0x00000000
	.align		4
        /*001c*/ 	.word	0xfffffffc


//--------------------- .text._Z6transpPdi        --------------------------
	.section	.text._Z6transpPdi,"ax",@progbits
	.align	128
        .global         _Z6transpPdi
        .type           _Z6transpPdi,@function
        .size           _Z6transpPdi,(.L_x_1 - _Z6transpPdi)
        .other          _Z6transpPdi,@"STO_CUDA_ENTRY STV_DEFAULT"
_Z6transpPdi:
.text._Z6transpPdi:
[----:B------:R-:W-:Y:S01]  /*0000*/  LDC R1, c[0x0][0x37c] ;  /* 0x0000df00ff017b82 */ /* 0x000fe20000000800 */
[----:B------:R-:W0:Y:S07]  /*0010*/  S2R R3, SR_TID.X ;  /* 0x0000000000037919 */ /* 0x000e2e0000002100 */
[----:B------:R-:W0:Y:S01]  /*0020*/  LDC R0, c[0x0][0x360] ;  /* 0x0000d800ff007b82 */ /* 0x000e220000000800 */
[----:B------:R-:W1:Y:S07]  /*0030*/  S2R R2, SR_TID.Y ;  /* 0x0000000000027919 */ /* 0x000e6e0000002200 */
[----:B------:R-:W0:Y:S08]  /*0040*/  S2UR UR4, SR_CTAID.X ;  /* 0x00000000000479c3 */ /* 0x000e300000002500 */
[----:B------:R-:W1:Y:S08]  /*0050*/  S2UR UR5, SR_CTAID.Y ;  /* 0x00000000000579c3 */ /* 0x000e700000002600 */
[----:B------:R-:W1:Y:S01]  /*0060*/  LDC R5, c[0x0][0x364] ;  /* 0x0000d900ff057b82 */ /* 0x000e620000000800 */
[----:B0-----:R-:W-:-:S02]  /*0070*/  IMAD R0, R0, UR4, R3 ;  /* 0x0000000400007c24 */ /* 0x001fc4000f8e0203 */
[----:B-1----:R-:W-:-:S05]  /*0080*/  IMAD R5, R5, UR5, R2 ;  /* 0x0000000505057c24 */ /* 0x002fca000f8e0202 */
[----:B------:R-:W-:-:S13]  /*0090*/  ISETP.GT.AND P0, PT, R0, R5, PT ;  /* 0x000000050000720c */ /* 0x000fda0003f04270 */
[----:B------:R-:W-:Y:S05]  /*00a0*/  @!P0 EXIT ;  /* 0x000000000000894d */ /* 0x000fea0003800000 */
[----:B------:R-:W0:Y:S01]  /*00b0*/  LDC.64 R2, c[0x0][0x380] ;  /* 0x0000e000ff027b82 */ /* 0x000e220000000a00 */
[----:B------:R-:W1:Y:S01]  /*00c0*/  LDCU UR6, c[0x0][0x388] ;  /* 0x00007100ff0677ac */ /* 0x000e620008000800 */
[----:B------:R-:W2:Y:S01]  /*00d0*/  LDCU.64 UR4, c[0x0][0x358] ;  /* 0x00006b00ff0477ac */ /* 0x000ea20008000a00 */
[----:B-1----:R-:W-:Y:S02]  /*00e0*/  IMAD R7, R5, UR6, R0 ;  /* 0x0000000605077c24 */ /* 0x002fe4000f8e0200 */
[----:B------:R-:W-:Y:S02]  /*00f0*/  IMAD R5, R0, UR6, R5 ;  /* 0x0000000600057c24 */ /* 0x000fe4000f8e0205 */
[----:B0-----:R-:W-:-:S04]  /*0100*/  IMAD.WIDE R6, R7, 0x8, R2 ;  /* 0x0000000807067825 */ /* 0x001fc800078e0202 */
[----:B------:R-:W-:Y:S01]  /*0110*/  IMAD.WIDE R2, R5, 0x8, R2 ;  /* 0x0000000805027825 */ /* 0x000fe200078e0202 */
[----:B--2---:R-:W2:Y:S04]  /*0120*/  LDG.E.64 R8, desc[UR4][R6.64] ;  /* 0x0000000406087981 */ /* 0x004ea8000c1e1b00 */
[----:B------:R-:W3:Y:S04]  /*0130*/  LDG.E.64 R4, desc[UR4][R2.64] ;  /* 0x0000000402047981 */ /* 0x000ee8000c1e1b00 */
[----:B--2---:R-:W-:Y:S04]  /*0140*/  STG.E.64 desc[UR4][R2.64], R8 ;  /* 0x0000000802007986 */ /* 0x004fe8000c101b04 */
[----:B---3--:R-:W-:Y:S01]  /*0150*/  STG.E.64 desc[UR4][R6.64], R4 ;  /* 0x0000000406007986 */ /* 0x008fe2000c101b04 */
[----:B------:R-:W-:Y:S05]  /*0160*/  EXIT ;  /* 0x000000000000794d */ /* 0x000fea0003800000 */
.L_x_0:
[----:B------:R-:W-:-:S00]  /*0170*/  BRA `(.L_x_0) ;  /* 0xfffffffc00fc7947 */ /* 0x000fc0000383ffff */
[----:B------:R-:W-:-:S00]  /*0180*/  NOP ;  /* 0x0000000000007918 */ /* 0x000fc00000000000 */
[----:B------:R-:W-:-:S00]  /*0190*/  NOP ;  /* 0x0000000000007918 */ /* 0x000fc00000000000 */
[----:B------:R-:W-:-:S00]  /*01a0*/  NOP ;  /* 0x0000000000007918 */ /* 0x000fc00000000000 */
[----:B------:R-:W-:-:S00]  /*01b0*/  NOP ;  /* 0x0000000000007918 */ /* 0x000fc00000000000 */
[----:B------:R-:W-:-:S00]  /*01c0*/  NOP ;  /* 0x0000000000007918 */ /* 0x000fc00000000000 */
[----:B------:R-:W-:-:S00]  /*01d0*/  NOP ;  /* 0x0000000000007918 */ /* 0x000fc00000000000 */
[----:B------:R-:W-:-:S00]  /*01e0*/  NOP ;  /* 0x0000000000007918 */ /* 0x000fc00000000000 */
[----:B------:R-:W-:-:S00]  /*01f0*/  NOP ;  /* 0x0000000000007918 */ /* 0x000fc00000000000 */
.L_x_1:


//--------------------- .nv.shared.reserved.0     --------------------------
	.section	.nv.shared.reserved.0,"aw",@nobits
	.weak		__nv_reservedSMEM_offset_0_alias
	.size		__nv_reservedSMEM_offset_0_alias, 0, 64
	.other		__nv_reservedSMEM_offset_0_alias,@"STO_CUDA_RESERVED_SHARED STV_DEFAULT"
__nv_reservedSMEM_offset_0_alias:
	.zero		0
	.zero		64


//--------------------- .nv.constant0._Z6transpPdi --------------------------
	.section	.nv.constant0._Z6transpPdi,"a",@progbits
	.sectionflags	@""
	.align	4
.nv.constant0._Z6transpPdi:
	.zero		908


//--------------------- SYMBOLS --------------------------

	.type		.nv.reservedSmem.offset0,@object
	.size		.nv.reservedSmem.offset0,0x4
